	.headerflags	@"EF_CUDA_TEXMODE_UNIFIED EF_CUDA_64BIT_ADDRESS EF_CUDA_ACCELERATORS EF_CUDA_SM90 EF_CUDA_VIRTUAL_SM(EF_CUDA_SM90)"
	.elftype	@"ET_EXEC"


//--------------------- .nv.info                  --------------------------
	.section	.nv.info,"",@"SHT_CUDA_INFO"
	.align	4


	//----- nvinfo : EIATTR_REGCOUNT
	.align		4
        /*0000*/ 	.byte	0x04, 0x2f
        /*0002*/ 	.short	(.L_3 - .L_2)
	.align		4
.L_2:
        /*0004*/ 	.word	index@(triton_poi_fused__native_batch_norm_legit_no_training_add_relu_22)
        /*0008*/ 	.word	0x0000001e


	//----- nvinfo : EIATTR_MIN_STACK_SIZE
	.align		4
.L_3:
        /*000c*/ 	.byte	0x04, 0x12
        /*000e*/ 	.short	(.L_5 - .L_4)
	.align		4
.L_4:
        /*0010*/ 	.word	index@(triton_poi_fused__native_batch_norm_legit_no_training_add_relu_22)
        /*0014*/ 	.word	0x00000000


	//----- nvinfo : EIATTR_FRAME_SIZE
	.align		4
.L_5:
        /*0018*/ 	.byte	0x04, 0x11
        /*001a*/ 	.short	(.L_7 - .L_6)
	.align		4
.L_6:
        /*001c*/ 	.word	index@(triton_poi_fused__native_batch_norm_legit_no_training_add_relu_22)
        /*0020*/ 	.word	0x00000000


	//----- nvinfo : EIATTR_MIN_STACK_SIZE
	.align		4
.L_7:
        /*0024*/ 	.byte	0x04, 0x12
        /*0026*/ 	.short	(.L_9 - .L_8)
	.align		4
.L_8:
        /*0028*/ 	.word	index@(triton_poi_fused__native_batch_norm_legit_no_training_add_relu_22)
        /*002c*/ 	.word	0x00000000
.L_9:


//--------------------- .nv.info.triton_poi_fused__native_batch_norm_legit_no_training_add_relu_22 --------------------------
	.section	.nv.info.triton_poi_fused__native_batch_norm_legit_no_training_add_relu_22,"",@"SHT_CUDA_INFO"
	.sectionflags	@""
	.align	4


	//----- nvinfo : EIATTR_CUDA_API_VERSION
	.align		4
        /*0000*/ 	.byte	0x04, 0x37
        /*0002*/ 	.short	(.L_11 - .L_10)
.L_10:
        /*0004*/ 	.word	0x0000007c


	//----- nvinfo : EIATTR_KPARAM_INFO
	.align		4
.L_11:
        /*0008*/ 	.byte	0x04, 0x17
        /*000a*/ 	.short	(.L_13 - .L_12)
.L_12:
        /*000c*/ 	.word	0x00000000
        /*0010*/ 	.short	0x000a
        /*0012*/ 	.short	0x0050
        /*0014*/ 	.byte	0x00, 0xf0, 0x11, 0x00


	//----- nvinfo : EIATTR_KPARAM_INFO
	.align		4
.L_13:
        /*0018*/ 	.byte	0x04, 0x17
        /*001a*/ 	.short	(.L_15 - .L_14)
.L_14:
        /*001c*/ 	.word	0x00000000
        /*0020*/ 	.short	0x0009
        /*0022*/ 	.short	0x0048
        /*0024*/ 	.byte	0x00, 0xf4, 0x21, 0x00


	//----- nvinfo : EIATTR_KPARAM_INFO
	.align		4
.L_15:
        /*0028*/ 	.byte	0x04, 0x17
        /*002a*/ 	.short	(.L_17 - .L_16)
.L_16:
        /*002c*/ 	.word	0x00000000
        /*0030*/ 	.short	0x0008
        /*0032*/ 	.short	0x0040
        /*0034*/ 	.byte	0x00, 0xf4, 0x21, 0x00


	//----- nvinfo : EIATTR_KPARAM_INFO
	.align		4
.L_17:
        /*0038*/ 	.byte	0x04, 0x17
        /*003a*/ 	.short	(.L_19 - .L_18)
.L_18:
        /*003c*/ 	.word	0x00000000
        /*0040*/ 	.short	0x0007
        /*0042*/ 	.short	0x0038
        /*0044*/ 	.byte	0x00, 0xf4, 0x21, 0x00


	//----- nvinfo : EIATTR_KPARAM_INFO
	.align		4
.L_19:
        /*0048*/ 	.byte	0x04, 0x17
        /*004a*/ 	.short	(.L_21 - .L_20)
.L_20:
        /*004c*/ 	.word	0x00000000
        /*0050*/ 	.short	0x0006
        /*0052*/ 	.short	0x0030
        /*0054*/ 	.byte	0x00, 0xf4, 0x21, 0x00


	//----- nvinfo : EIATTR_KPARAM_INFO
	.align		4
.L_21:
        /*0058*/ 	.byte	0x04, 0x17
        /*005a*/ 	.short	(.L_23 - .L_22)
.L_22:
        /*005c*/ 	.word	0x00000000
        /*0060*/ 	.short	0x0005
        /*0062*/ 	.short	0x0028
        /*0064*/ 	.byte	0x00, 0xf4, 0x21, 0x00


	//----- nvinfo : EIATTR_KPARAM_INFO
	.align		4
.L_23:
        /*0068*/ 	.byte	0x04, 0x17
        /*006a*/ 	.short	(.L_25 - .L_24)
.L_24:
        /*006c*/ 	.word	0x00000000
        /*0070*/ 	.short	0x0004
        /*0072*/ 	.short	0x0020
        /*0074*/ 	.byte	0x00, 0xf4, 0x21, 0x00


	//----- nvinfo : EIATTR_KPARAM_INFO
	.align		4
.L_25:
        /*0078*/ 	.byte	0x04, 0x17
        /*007a*/ 	.short	(.L_27 - .L_26)
.L_26:
        /*007c*/ 	.word	0x00000000
        /*0080*/ 	.short	0x0003
        /*0082*/ 	.short	0x0018
        /*0084*/ 	.byte	0x00, 0xf4, 0x21, 0x00


	//----- nvinfo : EIATTR_KPARAM_INFO
	.align		4
.L_27:
        /*0088*/ 	.byte	0x04, 0x17
        /*008a*/ 	.short	(.L_29 - .L_28)
.L_28:
        /*008c*/ 	.word	0x00000000
        /*0090*/ 	.short	0x0002
        /*0092*/ 	.short	0x0010
        /*0094*/ 	.byte	0x00, 0xf4, 0x21, 0x00


	//----- nvinfo : EIATTR_KPARAM_INFO
	.align		4
.L_29:
        /*0098*/ 	.byte	0x04, 0x17
        /*009a*/ 	.short	(.L_31 - .L_30)
.L_30:
        /*009c*/ 	.word	0x00000000
        /*00a0*/ 	.short	0x0001
        /*00a2*/ 	.short	0x0008
        /*00a4*/ 	.byte	0x00, 0xf4, 0x21, 0x00


	//----- nvinfo : EIATTR_KPARAM_INFO
	.align		4
.L_31:
        /*00a8*/ 	.byte	0x04, 0x17
        /*00aa*/ 	.short	(.L_33 - .L_32)
.L_32:
        /*00ac*/ 	.word	0x00000000
        /*00b0*/ 	.short	0x0000
        /*00b2*/ 	.short	0x0000
        /*00b4*/ 	.byte	0x00, 0xf4, 0x21, 0x00


	//----- nvinfo : EIATTR_SPARSE_MMA_MASK
	.align		4
.L_33:
        /*00b8*/ 	.byte	0x03, 0x50
        /*00ba*/ 	.short	0x0000


	//----- nvinfo : EIATTR_MAXREG_COUNT
	.align		4
        /*00bc*/ 	.byte	0x03, 0x1b
        /*00be*/ 	.short	0x00ff


	//----- nvinfo : EIATTR_EXIT_INSTR_OFFSETS
	.align		4
        /*00c0*/ 	.byte	0x04, 0x1c
        /*00c2*/ 	.short	(.L_35 - .L_34)


	//   ....[0]....
.L_34:
        /*00c4*/ 	.word	0x00000520


	//----- nvinfo : EIATTR_REQNTID
	.align		4
.L_35:
        /*00c8*/ 	.byte	0x04, 0x10
        /*00ca*/ 	.short	(.L_37 - .L_36)
.L_36:
        /*00cc*/ 	.word	0x00000080
        /*00d0*/ 	.word	0x00000001
        /*00d4*/ 	.word	0x00000001


	//----- nvinfo : EIATTR_CBANK_PARAM_SIZE
	.align		4
.L_37:
        /*00d8*/ 	.byte	0x03, 0x19
        /*00da*/ 	.short	0x0054


	//----- nvinfo : EIATTR_PARAM_CBANK
	.align		4
        /*00dc*/ 	.byte	0x04, 0x0a
        /*00de*/ 	.short	(.L_39 - .L_38)
	.align		4
.L_38:
        /*00e0*/ 	.word	index@(.nv.constant0.triton_poi_fused__native_batch_norm_legit_no_training_add_relu_22)
        /*00e4*/ 	.short	0x0210
        /*00e6*/ 	.short	0x0054


	//----- nvinfo : EIATTR_SW_WAR
	.align		4
.L_39:
        /*00e8*/ 	.byte	0x04, 0x36
        /*00ea*/ 	.short	(.L_41 - .L_40)
.L_40:
        /*00ec*/ 	.word	0x00000008
.L_41:


//--------------------- .nv.callgraph             --------------------------
	.section	.nv.callgraph,"",@"SHT_CUDA_CALLGRAPH"
	.align	4
	.sectionentsize	8
	.align		4
        /*0000*/ 	.word	0x00000000
	.align		4
        /*0004*/ 	.word	0xffffffff
	.align		4
        /*0008*/ 	.word	0x00000000
	.align		4
        /*000c*/ 	.word	0xfffffffe
	.align		4
        /*0010*/ 	.word	0x00000000
	.align		4
        /*0014*/ 	.word	0xfffffffd
	.align		4
        /*0018*/ 	.word	0x00000000
	.align		4
        /*001c*/ 	.word	0xfffffffc


//--------------------- .nv.constant4             --------------------------
	.section	.nv.constant4,"a",@progbits
	.align	8
	.align		8
.nv.constant4:
        /*0000*/ 	.dword	_$_str
	.align		8
        /*0008*/ 	.dword	_$_str_$_2


//--------------------- .text.triton_poi_fused__native_batch_norm_legit_no_training_add_relu_22 --------------------------
	.section	.text.triton_poi_fused__native_batch_norm_legit_no_training_add_relu_22,"ax",@progbits
	.align	128
        .global         triton_poi_fused__native_batch_norm_legit_no_training_add_relu_22
        .type           triton_poi_fused__native_batch_norm_legit_no_training_add_relu_22,@function
        .size           triton_poi_fused__native_batch_norm_legit_no_training_add_relu_22,(.L_x_1 - triton_poi_fused__native_batch_norm_legit_no_training_add_relu_22)
        .other          triton_poi_fused__native_batch_norm_legit_no_training_add_relu_22,@"STO_CUDA_ENTRY STV_DEFAULT"
triton_poi_fused__native_batch_norm_legit_no_training_add_relu_22:
.text.triton_poi_fused__native_batch_norm_legit_no_training_add_relu_22:
[----:B------:R-:W-:Y:S01]  /*0000*/  LDC R1, c[0x0][0x28] ;  /* 0x00000a00ff017b82 */ /* 0x000fe20000000800 */
[----:B------:R-:W1:Y:S07]  /*0010*/  S2R R0, SR_TID.X ;  /* 0x0000000000007919 */ /* 0x000e6e0000002100 */
[----:B------:R-:W2:Y:S01]  /*0020*/  LDC.64 R2, c[0x0][0x240] ;  /* 0x00009000ff027b82 */ /* 0x000ea20000000a00 */
[----:B------:R-:W-:Y:S01]  /*0030*/  ULDC.64 UR4, c[0x0][0x208] ;  /* 0x0000820000047ab9 */ /* 0x000fe20000000a00 */
[----:B------:R-:W3:Y:S06]  /*0040*/  S2R R7, SR_CTAID.X ;  /* 0x0000000000077919 */ /* 0x000eec0000002500 */
[----:B------:R-:W4:Y:S08]  /*0050*/  LDC.64 R24, c[0x0][0x220] ;  /* 0x00008800ff187b82 */ /* 0x000f300000000a00 */
[----:B------:R-:W5:Y:S08]  /*0060*/  LDC.64 R8, c[0x0][0x218] ;  /* 0x00008600ff087b82 */ /* 0x000f700000000a00 */
[----:B------:R-:W5:Y:S01]  /*0070*/  LDC.64 R10, c[0x0][0x210] ;  /* 0x00008400ff0a7b82 */ /* 0x000f620000000a00 */
[----:B-1----:R-:W-:-:S07]  /*0080*/  SHF.L.U32 R0, R0, 0x1, RZ ;  /* 0x0000000100007819 */ /* 0x002fce00000006ff */
[----:B------:R-:W1:Y:S01]  /*0090*/  LDC.64 R18, c[0x0][0x238] ;  /* 0x00008e00ff127b82 */ /* 0x000e620000000a00 */
[----:B---3--:R-:W-:Y:S02]  /*00a0*/  SHF.R.S32.HI R5, RZ, 0x17, R7 ;  /* 0x00000017ff057819 */ /* 0x008fe40000011407 */
[----:B------:R-:W-:Y:S02]  /*00b0*/  LOP3.LUT R0, R0, 0xfe, RZ, 0xc0, !PT ;  /* 0x000000fe00007812 */ /* 0x000fe400078ec0ff */
[----:B------:R-:W-:-:S03]  /*00c0*/  SGXT R5, R5, 0x1 ;  /* 0x000000010505781a */ /* 0x000fc60000000200 */
[----:B------:R-:W3:Y:S01]  /*00d0*/  LDC.64 R14, c[0x0][0x248] ;  /* 0x00009200ff0e7b82 */ /* 0x000ee20000000a00 */
[----:B------:R-:W-:-:S04]  /*00e0*/  LEA R0, R7, R0, 0x8 ;  /* 0x0000000007007211 */ /* 0x000fc800078e40ff */
[----:B------:R-:W-:-:S03]  /*00f0*/  LEA.HI R5, R5, R0, RZ, 0x6 ;  /* 0x0000000005057211 */ /* 0x000fc600078f30ff */
[----:B------:R-:W1:Y:S01]  /*0100*/  LDC.64 R6, c[0x0][0x230] ;  /* 0x00008c00ff067b82 */ /* 0x000e620000000a00 */
[----:B------:R-:W-:-:S04]  /*0110*/  LOP3.LUT R5, R5, 0xffffffc0, RZ, 0xc0, !PT ;  /* 0xffffffc005057812 */ /* 0x000fc800078ec0ff */
[----:B------:R-:W-:-:S03]  /*0120*/  IADD3 R23, R0, -R5, RZ ;  /* 0x8000000500177210 */ /* 0x000fc60007ffe0ff */
[----:B------:R-:W3:Y:S02]  /*0130*/  LDC.64 R4, c[0x0][0x228] ;  /* 0x00008a00ff047b82 */ /* 0x000ee40000000a00 */
[----:B--2---:R-:W-:-:S06]  /*0140*/  IMAD.WIDE R2, R23, 0x4, R2 ;  /* 0x0000000417027825 */ /* 0x004fcc00078e0202 */
[----:B------:R-:W2:Y:S01]  /*0150*/  LDG.E.EL.64 R2, desc[UR4][R2.64] ;  /* 0x0000000402027981 */ /* 0x000ea2000c2e1b00 */
[----:B------:R-:W5:Y:S01]  /*0160*/  LDC.64 R16, c[0x0][0x250] ;  /* 0x00009400ff107b82 */ /* 0x000f620000000a00 */
[----:B----4-:R-:W-:-:S04]  /*0170*/  IMAD.WIDE R24, R0, 0x4, R24 ;  /* 0x0000000400187825 */ /* 0x010fc800078e0218 */
[----:B01----:R-:W-:-:S06]  /*0180*/  IMAD.WIDE R6, R0, 0x4, R6 ;  /* 0x0000000400067825 */ /* 0x003fcc00078e0206 */
[----:B------:R-:W4:Y:S01]  /*0190*/  LDG.E.64 R6, desc[UR4][R6.64] ;  /* 0x0000000406067981 */ /* 0x000f22000c1e1b00 */
[----:B---3--:R-:W-:-:S06]  /*01a0*/  IMAD.WIDE R4, R0, 0x4, R4 ;  /* 0x0000000400047825 */ /* 0x008fcc00078e0204 */
[----:B------:R-:W4:Y:S01]  /*01b0*/  LDG.E.64 R4, desc[UR4][R4.64] ;  /* 0x0000000404047981 */ /* 0x000f22000c1e1b00 */
[----:B-----5:R-:W-:-:S03]  /*01c0*/  IMAD.WIDE R12, R0, 0x4, R8 ;  /* 0x00000004000c7825 */ /* 0x020fc600078e0208 */
[----:B------:R-:W3:Y:S01]  /*01d0*/  LDG.E.64 R8, desc[UR4][R24.64] ;  /* 0x0000000418087981 */ /* 0x000ee2000c1e1b00 */
[----:B------:R-:W-:-:S03]  /*01e0*/  IMAD.WIDE R10, R0, 0x4, R10 ;  /* 0x00000004000a7825 */ /* 0x000fc600078e020a */
[----:B------:R-:W5:Y:S01]  /*01f0*/  LDG.E.64 R12, desc[UR4][R12.64] ;  /* 0x000000040c0c7981 */ /* 0x000f62000c1e1b00 */
[----:B------:R-:W-:-:S03]  /*0200*/  IMAD.WIDE R18, R23, 0x4, R18 ;  /* 0x0000000417127825 */ /* 0x000fc600078e0212 */
[----:B------:R-:W5:Y:S01]  /*0210*/  LDG.E.64 R20, desc[UR4][R10.64] ;  /* 0x000000040a147981 */ /* 0x000f62000c1e1b00 */
[----:B------:R-:W-:-:S03]  /*0220*/  IMAD.WIDE R26, R23, 0x4, R14 ;  /* 0x00000004171a7825 */ /* 0x000fc600078e020e */
[----:B------:R-:W5:Y:S01]  /*0230*/  LDG.E.EL.64 R18, desc[UR4][R18.64] ;  /* 0x0000000412127981 */ /* 0x000f62000c2e1b00 */
[----:B------:R-:W-:-:S03]  /*0240*/  IMAD.WIDE R14, R23, 0x4, R16 ;  /* 0x00000004170e7825 */ /* 0x000fc600078e0210 */
[----:B------:R-:W5:Y:S04]  /*0250*/  LDG.E.EL.64 R16, desc[UR4][R26.64] ;  /* 0x000000041a107981 */ /* 0x000f68000c2e1b00 */
[----:B------:R-:W5:Y:S01]  /*0260*/  LDG.E.EL.64 R14, desc[UR4][R14.64] ;  /* 0x000000040e0e7981 */ /* 0x000f62000c2e1b00 */
[----:B--2---:R-:W-:Y:S01]  /*0270*/  FADD R22, R2, 9.9999997473787516356e-06 ;  /* 0x3727c5ac02167421 */ /* 0x004fe20000000000 */
[----:B------:R-:W-:-:S03]  /*0280*/  FADD R3, R3, 9.9999997473787516356e-06 ;  /* 0x3727c5ac03037421 */ /* 0x000fc60000000000 */
[----:B------:R-:W0:Y:S08]  /*0290*/  MUFU.SQRT R2, R22 ;  /* 0x0000001600027308 */ /* 0x000e300000002000 */
[----:B------:R-:W1:Y:S01]  /*02a0*/  MUFU.SQRT R23, R3 ;  /* 0x0000000300177308 */ /* 0x000e620000002000 */
[C---:B0-----:R-:W-:Y:S02]  /*02b0*/  FSETP.GT.AND P0, PT, R2.reuse, 8.50705917302346158658e+37, PT ;  /* 0x7e8000000200780b */ /* 0x041fe40003f04000 */
[----:B------:R-:W-:-:S02]  /*02c0*/  FSETP.GEU.AND P2, PT, R2, 1.175494350822287508e-38, PT ;  /* 0x008000000200780b */ /* 0x000fc40003f4e000 */
[C---:B-1----:R-:W-:Y:S02]  /*02d0*/  FSETP.GT.AND P1, PT, R23.reuse, 8.50705917302346158658e+37, PT ;  /* 0x7e8000001700780b */ /* 0x042fe40003f24000 */
[----:B------:R-:W-:-:S07]  /*02e0*/  FSETP.GEU.AND P3, PT, R23, 1.175494350822287508e-38, PT ;  /* 0x008000001700780b */ /* 0x000fce0003f6e000 */
[----:B------:R-:W-:Y:S01]  /*02f0*/  @P0 FMUL R2, R2, 0.25 ;  /* 0x3e80000002020820 */ /* 0x000fe20000400000 */
[----:B----4-:R-:W-:Y:S01]  /*0300*/  FADD R22, R5, R7 ;  /* 0x0000000705167221 */ /* 0x010fe20000000000 */
[----:B------:R-:W-:Y:S01]  /*0310*/  FADD R5, R4, R6 ;  /* 0x0000000604057221 */ /* 0x000fe20000000000 */
[----:B------:R-:W-:Y:S01]  /*0320*/  HFMA2.MMA R6, -RZ, RZ, 1.625, 0 ;  /* 0x3e800000ff067435 */ /* 0x000fe200000001ff */
[----:B------:R-:W-:Y:S01]  /*0330*/  @!P2 FMUL R2, R2, 16777216 ;  /* 0x4b8000000202a820 */ /* 0x000fe20000400000 */
[----:B------:R-:W-:-:S04]  /*0340*/  @P1 FMUL R23, R23, 0.25 ;  /* 0x3e80000017171820 */ /* 0x000fc80000400000 */
[----:B------:R-:W-:Y:S01]  /*0350*/  @!P3 FMUL R23, R23, 16777216 ;  /* 0x4b8000001717b820 */ /* 0x000fe20000400000 */
[----:B------:R-:W0:Y:S01]  /*0360*/  MUFU.RCP R2, R2 ;  /* 0x0000000200027308 */ /* 0x000e220000001000 */
[----:B---3--:R-:W-:Y:S01]  /*0370*/  FADD R5, R8, R5 ;  /* 0x0000000508057221 */ /* 0x008fe20000000000 */
[----:B------:R-:W-:Y:S01]  /*0380*/  FADD R22, R9, R22 ;  /* 0x0000001609167221 */ /* 0x000fe20000000000 */
[----:B------:R-:W-:-:S05]  /*0390*/  FSEL R9, R6, 1, P0 ;  /* 0x3f80000006097808 */ /* 0x000fca0000000000 */
[----:B------:R-:W1:Y:S01]  /*03a0*/  MUFU.RCP R3, R23 ;  /* 0x0000001700037308 */ /* 0x000e620000001000 */
[----:B------:R-:W-:Y:S01]  /*03b0*/  FSEL R6, R6, 1, P1 ;  /* 0x3f80000006067808 */ /* 0x000fe20000800000 */
[----:B-----5:R-:W-:Y:S01]  /*03c0*/  FADD R7, R12, R5 ;  /* 0x000000050c077221 */ /* 0x020fe20000000000 */
[----:B------:R-:W-:Y:S01]  /*03d0*/  FADD R22, R13, R22 ;  /* 0x000000160d167221 */ /* 0x000fe20000000000 */
[----:B------:R-:W2:Y:S01]  /*03e0*/  LDC.64 R4, c[0x0][0x258] ;  /* 0x00009600ff047b82 */ /* 0x000ea20000000a00 */
[----:B------:R-:W-:Y:S01]  /*03f0*/  @!P2 FMUL R9, R9, 16777216 ;  /* 0x4b8000000909a820 */ /* 0x000fe20000400000 */
[----:B------:R-:W-:Y:S01]  /*0400*/  @!P3 FMUL R6, R6, 16777216 ;  /* 0x4b8000000606b820 */ /* 0x000fe20000400000 */
[----:B------:R-:W-:Y:S01]  /*0410*/  FADD R20, R20, R7 ;  /* 0x0000000714147221 */ /* 0x000fe20000000000 */
[----:B------:R-:W-:Y:S01]  /*0420*/  FADD R21, R21, R22 ;  /* 0x0000001615157221 */ /* 0x000fe20000000000 */
[----:B0-----:R-:W-:Y:S02]  /*0430*/  FMUL R9, R2, R9 ;  /* 0x0000000902097220 */ /* 0x001fe40000400000 */
[----:B------:R-:W-:Y:S01]  /*0440*/  FADD R18, -R18, R20 ;  /* 0x0000001412127221 */ /* 0x000fe20000000100 */
[----:B------:R-:W-:Y:S01]  /*0450*/  FADD R19, -R19, R21 ;  /* 0x0000001513137221 */ /* 0x000fe20000000100 */
[----:B-1----:R-:W-:-:S02]  /*0460*/  FMUL R6, R3, R6 ;  /* 0x0000000603067220 */ /* 0x002fc40000400000 */
[----:B------:R-:W-:Y:S02]  /*0470*/  FMUL R9, R18, R9 ;  /* 0x0000000912097220 */ /* 0x000fe40000400000 */
[----:B------:R-:W-:Y:S02]  /*0480*/  FMUL R6, R19, R6 ;  /* 0x0000000613067220 */ /* 0x000fe40000400000 */
[----:B------:R-:W-:Y:S02]  /*0490*/  FFMA R9, R16, R9, R14 ;  /* 0x0000000910097223 */ /* 0x000fe4000000000e */
[----:B------:R-:W-:-:S03]  /*04a0*/  FFMA R6, R17, R6, R15 ;  /* 0x0000000611067223 */ /* 0x000fc6000000000f */
[C---:B------:R-:W-:Y:S02]  /*04b0*/  FSETP.GEU.AND P0, PT, R9.reuse, RZ, PT ;  /* 0x000000ff0900720b */ /* 0x040fe40003f0e000 */
[----:B------:R-:W-:Y:S01]  /*04c0*/  FSETP.GEU.AND P1, PT, R6, RZ, PT ;  /* 0x000000ff0600720b */ /* 0x000fe20003f2e000 */
[----:B--2---:R-:W-:Y:S01]  /*04d0*/  IMAD.WIDE R4, R0, 0x4, R4 ;  /* 0x0000000400047825 */ /* 0x004fe200078e0204 */
[----:B------:R-:W-:Y:S02]  /*04e0*/  FSEL R2, R9, RZ, P0 ;  /* 0x000000ff09027208 */ /* 0x000fe40000000000 */
[----:B------:R-:W-:Y:S01]  /*04f0*/  FSEL R3, R6, RZ, P1 ;  /* 0x000000ff06037208 */ /* 0x000fe20000800000 */
[----:B------:R-:W-:Y:S04]  /*0500*/  STG.E.64 desc[UR4][R10.64], R20 ;  /* 0x000000140a007986 */ /* 0x000fe8000c101b04 */
[----:B------:R-:W-:Y:S01]  /*0510*/  STG.E.64 desc[UR4][R4.64], R2 ;  /* 0x0000000204007986 */ /* 0x000fe2000c101b04 */
[----:B------:R-:W-:Y:S05]  /*0520*/  EXIT ;  /* 0x000000000000794d */ /* 0x000fea0003800000 */
.L_x_0:
[----:B------:R-:W-:-:S00]  /*0530*/  BRA `(.L_x_0) ;  /* 0xfffffffc00fc7947 */ /* 0x000fc0000383ffff */
[----:B------:R-:W-:-:S00]  /*0540*/  NOP ;  /* 0x0000000000007918 */ /* 0x000fc00000000000 */
        /* <DEDUP_REMOVED lines=11> */
.L_x_1:


//--------------------- .nv.global.init           --------------------------
	.section	.nv.global.init,"aw",@progbits
.nv.global.init:
	.type		_$_str,@object
	.size		_$_str,(_$_str_$_2 - _$_str)
_$_str:
        /*0000*/ 	.byte	0x5f, 0x5f, 0x43, 0x55, 0x44, 0x41, 0x5f, 0x46, 0x54, 0x5a, 0x00
	.type		_$_str_$_2,@object
	.size		_$_str_$_2,(.L_1 - _$_str_$_2)
_$_str_$_2:
        /*000b*/ 	.byte	0x5f, 0x5f, 0x43, 0x55, 0x44, 0x41, 0x5f, 0x50, 0x52, 0x45, 0x43, 0x5f, 0x53, 0x51, 0x52, 0x54
        /*001b*/ 	.byte	0x00
.L_1:


//--------------------- .nv.constant0.triton_poi_fused__native_batch_norm_legit_no_training_add_relu_22 --------------------------
	.section	.nv.constant0.triton_poi_fused__native_batch_norm_legit_no_training_add_relu_22,"a",@progbits
	.sectionflags	@""
	.align	4
.nv.constant0.triton_poi_fused__native_batch_norm_legit_no_training_add_relu_22:
	.zero		612
